







.version 7.0
.target sm_75
.address_size 64




.visible .entry _Z20GPU_forward_pass_gruPfS_S_S_S_S_S_S_S_S_S_(
.param .u64 _Z20GPU_forward_pass_gruPfS_S_S_S_S_S_S_S_S_S__param_0,
.param .u64 _Z20GPU_forward_pass_gruPfS_S_S_S_S_S_S_S_S_S__param_1,
.param .u64 _Z20GPU_forward_pass_gruPfS_S_S_S_S_S_S_S_S_S__param_2,
.param .u64 _Z20GPU_forward_pass_gruPfS_S_S_S_S_S_S_S_S_S__param_3,
.param .u64 _Z20GPU_forward_pass_gruPfS_S_S_S_S_S_S_S_S_S__param_4,
.param .u64 _Z20GPU_forward_pass_gruPfS_S_S_S_S_S_S_S_S_S__param_5,
.param .u64 _Z20GPU_forward_pass_gruPfS_S_S_S_S_S_S_S_S_S__param_6,
.param .u64 _Z20GPU_forward_pass_gruPfS_S_S_S_S_S_S_S_S_S__param_7,
.param .u64 _Z20GPU_forward_pass_gruPfS_S_S_S_S_S_S_S_S_S__param_8,
.param .u64 _Z20GPU_forward_pass_gruPfS_S_S_S_S_S_S_S_S_S__param_9,
.param .u64 _Z20GPU_forward_pass_gruPfS_S_S_S_S_S_S_S_S_S__param_10
)
{
.reg .pred %p<9>;
.reg .f32 %f<161>;
.reg .b32 %r<40>;
.reg .f64 %fd<5>;
.reg .b64 %rd<48>;

	.shared .align 4 .b8 _ZZ20GPU_forward_pass_gruPfS_S_S_S_S_S_S_S_S_S_E11update_gate[400];

ld.param.u64 %rd10, [_Z20GPU_forward_pass_gruPfS_S_S_S_S_S_S_S_S_S__param_0];
ld.param.u64 %rd11, [_Z20GPU_forward_pass_gruPfS_S_S_S_S_S_S_S_S_S__param_1];
ld.param.u64 %rd12, [_Z20GPU_forward_pass_gruPfS_S_S_S_S_S_S_S_S_S__param_2];
ld.param.u64 %rd13, [_Z20GPU_forward_pass_gruPfS_S_S_S_S_S_S_S_S_S__param_3];
ld.param.u64 %rd14, [_Z20GPU_forward_pass_gruPfS_S_S_S_S_S_S_S_S_S__param_4];
ld.param.u64 %rd15, [_Z20GPU_forward_pass_gruPfS_S_S_S_S_S_S_S_S_S__param_5];
ld.param.u64 %rd16, [_Z20GPU_forward_pass_gruPfS_S_S_S_S_S_S_S_S_S__param_6];
ld.param.u64 %rd17, [_Z20GPU_forward_pass_gruPfS_S_S_S_S_S_S_S_S_S__param_7];
ld.param.u64 %rd18, [_Z20GPU_forward_pass_gruPfS_S_S_S_S_S_S_S_S_S__param_8];
ld.param.u64 %rd19, [_Z20GPU_forward_pass_gruPfS_S_S_S_S_S_S_S_S_S__param_9];
ld.param.u64 %rd20, [_Z20GPU_forward_pass_gruPfS_S_S_S_S_S_S_S_S_S__param_10];
cvta.to.global.u64 %rd1, %rd19;
cvta.to.global.u64 %rd2, %rd20;
cvta.to.global.u64 %rd46, %rd11;
mov.u32 %r18, %ntid.x;
mov.u32 %r19, %tid.x;
mov.u32 %r20, %tid.y;
mad.lo.s32 %r35, %r18, %r19, %r20;
mov.f32 %f155, 0f00000000;
mov.u32 %r36, -100;
mov.f32 %f156, %f155;

BB0_1:
mul.wide.s32 %rd21, %r35, 4;
add.s64 %rd22, %rd2, %rd21;
ld.global.f32 %f21, [%rd22];
ld.global.f32 %f22, [%rd46];
fma.rn.f32 %f23, %f22, %f21, %f156;
add.s64 %rd23, %rd1, %rd21;
ld.global.f32 %f24, [%rd23];
fma.rn.f32 %f25, %f22, %f24, %f155;
ld.global.f32 %f26, [%rd22+400];
ld.global.f32 %f27, [%rd46+4];
fma.rn.f32 %f28, %f27, %f26, %f23;
ld.global.f32 %f29, [%rd23+400];
fma.rn.f32 %f30, %f27, %f29, %f25;
ld.global.f32 %f31, [%rd22+800];
ld.global.f32 %f32, [%rd46+8];
fma.rn.f32 %f33, %f32, %f31, %f28;
ld.global.f32 %f34, [%rd23+800];
fma.rn.f32 %f35, %f32, %f34, %f30;
ld.global.f32 %f36, [%rd22+1200];
ld.global.f32 %f37, [%rd46+12];
fma.rn.f32 %f38, %f37, %f36, %f33;
ld.global.f32 %f39, [%rd23+1200];
fma.rn.f32 %f40, %f37, %f39, %f35;
ld.global.f32 %f41, [%rd22+1600];
ld.global.f32 %f42, [%rd46+16];
fma.rn.f32 %f43, %f42, %f41, %f38;
ld.global.f32 %f44, [%rd23+1600];
fma.rn.f32 %f45, %f42, %f44, %f40;
ld.global.f32 %f46, [%rd22+2000];
ld.global.f32 %f47, [%rd46+20];
fma.rn.f32 %f48, %f47, %f46, %f43;
ld.global.f32 %f49, [%rd23+2000];
fma.rn.f32 %f50, %f47, %f49, %f45;
ld.global.f32 %f51, [%rd22+2400];
ld.global.f32 %f52, [%rd46+24];
fma.rn.f32 %f53, %f52, %f51, %f48;
ld.global.f32 %f54, [%rd23+2400];
fma.rn.f32 %f55, %f52, %f54, %f50;
ld.global.f32 %f56, [%rd22+2800];
ld.global.f32 %f57, [%rd46+28];
fma.rn.f32 %f58, %f57, %f56, %f53;
ld.global.f32 %f59, [%rd23+2800];
fma.rn.f32 %f60, %f57, %f59, %f55;
ld.global.f32 %f61, [%rd22+3200];
ld.global.f32 %f62, [%rd46+32];
fma.rn.f32 %f63, %f62, %f61, %f58;
ld.global.f32 %f64, [%rd23+3200];
fma.rn.f32 %f65, %f62, %f64, %f60;
ld.global.f32 %f66, [%rd22+3600];
ld.global.f32 %f67, [%rd46+36];
fma.rn.f32 %f156, %f67, %f66, %f63;
ld.global.f32 %f68, [%rd23+3600];
fma.rn.f32 %f155, %f67, %f68, %f65;
add.s32 %r35, %r35, 1000;
add.s64 %rd46, %rd46, 40;
add.s32 %r36, %r36, 10;
setp.ne.s32	%p1, %r36, 0;
@%p1 bra BB0_1;

cvta.to.global.u64 %rd24, %rd17;
mad.lo.s32 %r38, %r18, %r19, %r20;
cvta.to.global.u64 %rd25, %rd14;
mul.wide.s32 %rd26, %r38, 4;
add.s64 %rd27, %rd25, %rd26;
ld.global.f32 %f70, [%rd27];
cvta.to.global.u64 %rd28, %rd10;
ld.global.f32 %f5, [%rd28];
fma.rn.f32 %f71, %f5, %f70, %f156;
add.s64 %rd29, %rd24, %rd26;
ld.global.f32 %f72, [%rd29];
add.f32 %f6, %f72, %f71;
setp.lt.f32	%p2, %f6, 0fC0200000;
mov.f32 %f158, 0f00000000;
mov.f32 %f157, %f158;
@%p2 bra BB0_5;

setp.gt.f32	%p3, %f6, 0f40200000;
mov.f32 %f157, 0f3F800000;
@%p3 bra BB0_5;

cvt.f64.f32	%fd1, %f6;
fma.rn.f64 %fd2, %fd1, 0d3FC999999999999A, 0d3FE0000000000000;
cvt.rn.f32.f64	%f157, %fd2;

BB0_5:
cvta.to.global.u64 %rd30, %rd13;
add.s64 %rd32, %rd30, %rd26;
ld.global.f32 %f75, [%rd32];
fma.rn.f32 %f76, %f5, %f75, %f155;
cvta.to.global.u64 %rd33, %rd16;
add.s64 %rd34, %rd33, %rd26;
ld.global.f32 %f77, [%rd34];
add.f32 %f9, %f77, %f76;
setp.lt.f32	%p4, %f9, 0fC0200000;
@%p4 bra BB0_8;

setp.gt.f32	%p5, %f9, 0f40200000;
mov.f32 %f158, 0f3F800000;
@%p5 bra BB0_8;

cvt.f64.f32	%fd3, %f9;
fma.rn.f64 %fd4, %fd3, 0d3FC999999999999A, 0d3FE0000000000000;
cvt.rn.f32.f64	%f158, %fd4;

BB0_8:
shl.b32 %r25, %r38, 2;
mov.u32 %r37, _ZZ20GPU_forward_pass_gruPfS_S_S_S_S_S_S_S_S_S_E11update_gate;
add.s32 %r27, %r37, %r25;
st.shared.f32 [%r27], %f158;
bar.sync 0;
cvta.to.global.u64 %rd47, %rd11;
cvta.to.global.u64 %rd7, %rd18;
mov.f32 %f159, 0f00000000;
mov.u32 %r39, -100;

BB0_9:
ld.global.f32 %f80, [%rd47];
ld.shared.f32 %f81, [%r37];
mul.f32 %f82, %f81, %f80;
mul.wide.s32 %rd35, %r38, 4;
add.s64 %rd36, %rd7, %rd35;
ld.global.f32 %f83, [%rd36];
fma.rn.f32 %f84, %f82, %f83, %f159;
ld.global.f32 %f85, [%rd47+4];
ld.shared.f32 %f86, [%r37+4];
mul.f32 %f87, %f86, %f85;
ld.global.f32 %f88, [%rd36+400];
fma.rn.f32 %f89, %f87, %f88, %f84;
ld.global.f32 %f90, [%rd47+8];
ld.shared.f32 %f91, [%r37+8];
mul.f32 %f92, %f91, %f90;
ld.global.f32 %f93, [%rd36+800];
fma.rn.f32 %f94, %f92, %f93, %f89;
ld.global.f32 %f95, [%rd47+12];
ld.shared.f32 %f96, [%r37+12];
mul.f32 %f97, %f96, %f95;
ld.global.f32 %f98, [%rd36+1200];
fma.rn.f32 %f99, %f97, %f98, %f94;
ld.global.f32 %f100, [%rd47+16];
ld.shared.f32 %f101, [%r37+16];
mul.f32 %f102, %f101, %f100;
ld.global.f32 %f103, [%rd36+1600];
fma.rn.f32 %f104, %f102, %f103, %f99;
ld.global.f32 %f105, [%rd47+20];
ld.shared.f32 %f106, [%r37+20];
mul.f32 %f107, %f106, %f105;
ld.global.f32 %f108, [%rd36+2000];
fma.rn.f32 %f109, %f107, %f108, %f104;
ld.global.f32 %f110, [%rd47+24];
ld.shared.f32 %f111, [%r37+24];
mul.f32 %f112, %f111, %f110;
ld.global.f32 %f113, [%rd36+2400];
fma.rn.f32 %f114, %f112, %f113, %f109;
ld.global.f32 %f115, [%rd47+28];
ld.shared.f32 %f116, [%r37+28];
mul.f32 %f117, %f116, %f115;
ld.global.f32 %f118, [%rd36+2800];
fma.rn.f32 %f119, %f117, %f118, %f114;
ld.global.f32 %f120, [%rd47+32];
ld.shared.f32 %f121, [%r37+32];
mul.f32 %f122, %f121, %f120;
ld.global.f32 %f123, [%rd36+3200];
fma.rn.f32 %f124, %f122, %f123, %f119;
ld.global.f32 %f125, [%rd47+36];
ld.shared.f32 %f126, [%r37+36];
mul.f32 %f127, %f126, %f125;
ld.global.f32 %f128, [%rd36+3600];
fma.rn.f32 %f159, %f127, %f128, %f124;
add.s32 %r38, %r38, 1000;
add.s64 %rd47, %rd47, 40;
add.s32 %r37, %r37, 40;
add.s32 %r39, %r39, 10;
setp.ne.s32	%p6, %r39, 0;
@%p6 bra BB0_9;

cvta.to.global.u64 %rd38, %rd12;
add.s64 %rd40, %rd38, %rd26;
ld.global.f32 %f129, [%rd40];
ld.global.f32 %f130, [%rd28];
fma.rn.f32 %f131, %f130, %f129, %f159;
cvta.to.global.u64 %rd41, %rd15;
add.s64 %rd42, %rd41, %rd26;
ld.global.f32 %f132, [%rd42];
add.f32 %f14, %f132, %f131;
abs.f32 %f15, %f14;
setp.ltu.f32	%p7, %f15, 0f3F19999A;
@%p7 bra BB0_12;
bra.uni BB0_11;

BB0_12:
mul.f32 %f140, %f14, %f14;
mov.f32 %f141, 0fBD563CAE;
mov.f32 %f142, 0f3C80F082;
fma.rn.f32 %f143, %f142, %f140, %f141;
mov.f32 %f144, 0f3E085941;
fma.rn.f32 %f145, %f143, %f140, %f144;
mov.f32 %f146, 0fBEAAA9ED;
fma.rn.f32 %f147, %f145, %f140, %f146;
mov.f32 %f148, 0f00000000;
fma.rn.f32 %f149, %f147, %f140, %f148;
fma.rn.f32 %f160, %f149, %f14, %f14;
bra.uni BB0_13;

BB0_11:
mul.f32 %f135, %f15, 0f4038AA3B;
ex2.approx.ftz.f32 %f136, %f135;
add.f32 %f134, %f136, 0f3F800000;

	rcp.approx.ftz.f32 %f133,%f134;

	mov.f32 %f137, 0f3F800000;
mov.f32 %f138, 0fC0000000;
fma.rn.f32 %f139, %f133, %f138, %f137;
mov.b32 %r30, %f139;
setp.ltu.f32	%p8, %f15, 0f41102CB4;
selp.b32	%r31, %r30, 1065353216, %p8;
mov.b32 %r32, %f14;
and.b32 %r33, %r32, -2147483648;
or.b32 %r34, %r31, %r33;
mov.b32 %f160, %r34;

BB0_13:
cvta.to.global.u64 %rd43, %rd11;
add.s64 %rd45, %rd43, %rd26;
ld.global.f32 %f150, [%rd45];
mov.f32 %f151, 0f3F800000;
sub.f32 %f152, %f151, %f157;
mul.f32 %f153, %f152, %f150;
fma.rn.f32 %f154, %f157, %f160, %f153;
st.global.f32 [%rd45], %f154;
ret;
}




// ===== COMPILED SASS (sm_100) =====

	.target	sm_100

	.elftype	@"ET_EXEC"


//--------------------- .note.nv.tkinfo           --------------------------
	.section	.note.nv.tkinfo,"",@"SHT_NOTE"
	.sectionflags	@"SHF_NOTE_NV_TKINFO"
	.tkinfo
        /*0018*/ 	.word	0x00000002
        /*0030*/ 	.string	""
        /*0030*/ 	.string	"ptxas"
        /*0030*/ 	.string	"Cuda compilation tools, release 13.0, V13.0.88"
        /*0030*/ 	.string	"Build cuda_13.0.r13.0/compiler.36424714_0"
        /*0030*/ 	.string	"-arch sm_100 "



//--------------------- .note.nv.cuinfo           --------------------------
	.section	.note.nv.cuinfo,"",@"SHT_NOTE"
	.sectionflags	@"SHF_NOTE_NV_CUINFO"
        /*0018*/ 	.short	0x0002
        /*001a*/ 	.short	0x004b
        /*001c*/ 	.short	0x0082
	.zero		2


//--------------------- .nv.info                  --------------------------
	.section	.nv.info,"",@"SHT_CUDA_INFO"
	.align	4


	//----- nvinfo : EIATTR_REGCOUNT
	.align		4
        /*0000*/ 	.byte	0x04, 0x2f
        /*0002*/ 	.short	(.L_1 - .L_0)
	.align		4
.L_0:
        /*0004*/ 	.word	index@(_Z20GPU_forward_pass_gruPfS_S_S_S_S_S_S_S_S_S_)
        /*0008*/ 	.word	0x00000020


	//----- nvinfo : EIATTR_FRAME_SIZE
	.align		4
.L_1:
        /*000c*/ 	.byte	0x04, 0x11
        /*000e*/ 	.short	(.L_3 - .L_2)
	.align		4
.L_2:
        /*0010*/ 	.word	index@(_Z20GPU_forward_pass_gruPfS_S_S_S_S_S_S_S_S_S_)
        /*0014*/ 	.word	0x00000000


	//----- nvinfo : EIATTR_MIN_STACK_SIZE
	.align		4
.L_3:
        /*0018*/ 	.byte	0x04, 0x12
        /*001a*/ 	.short	(.L_5 - .L_4)
	.align		4
.L_4:
        /*001c*/ 	.word	index@(_Z20GPU_forward_pass_gruPfS_S_S_S_S_S_S_S_S_S_)
        /*0020*/ 	.word	0x00000000
.L_5:


//--------------------- .nv.compat                --------------------------
	.section	.nv.compat,"",@"SHT_CUDA_COMPAT_INFO"
	.align	4
        /*0000*/ 	.byte	0x02, 0x09, 0x00, 0x00, 0x02, 0x02, 0x01, 0x00, 0x02, 0x05, 0x05, 0x00, 0x03, 0x07, 0x01, 0x01
        /*0010*/ 	.byte	0x02, 0x03, 0x00, 0x00, 0x02, 0x06, 0x01, 0x00, 0x04, 0x0b, 0x08, 0x00, 0x01, 0x00, 0x00, 0x00
        /*0020*/ 	.byte	0x00, 0x00, 0x00, 0x00


//--------------------- .nv.info._Z20GPU_forward_pass_gruPfS_S_S_S_S_S_S_S_S_S_ --------------------------
	.section	.nv.info._Z20GPU_forward_pass_gruPfS_S_S_S_S_S_S_S_S_S_,"",@"SHT_CUDA_INFO"
	.sectionflags	@""
	.align	4


	//----- nvinfo : EIATTR_CUDA_API_VERSION
	.align		4
        /*0000*/ 	.byte	0x04, 0x37
        /*0002*/ 	.short	(.L_7 - .L_6)
.L_6:
        /*0004*/ 	.word	0x00000082


	//----- nvinfo : EIATTR_KPARAM_INFO
	.align		4
.L_7:
        /*0008*/ 	.byte	0x04, 0x17
        /*000a*/ 	.short	(.L_9 - .L_8)
.L_8:
        /*000c*/ 	.word	0x00000000
        /*0010*/ 	.short	0x000a
        /*0012*/ 	.short	0x0050
        /*0014*/ 	.byte	0x00, 0xf0, 0x21, 0x00


	//----- nvinfo : EIATTR_KPARAM_INFO
	.align		4
.L_9:
        /*0018*/ 	.byte	0x04, 0x17
        /*001a*/ 	.short	(.L_11 - .L_10)
.L_10:
        /*001c*/ 	.word	0x00000000
        /*0020*/ 	.short	0x0009
        /*0022*/ 	.short	0x0048
        /*0024*/ 	.byte	0x00, 0xf0, 0x21, 0x00


	//----- nvinfo : EIATTR_KPARAM_INFO
	.align		4
.L_11:
        /*0028*/ 	.byte	0x04, 0x17
        /*002a*/ 	.short	(.L_13 - .L_12)
.L_12:
        /*002c*/ 	.word	0x00000000
        /*0030*/ 	.short	0x0008
        /*0032*/ 	.short	0x0040
        /*0034*/ 	.byte	0x00, 0xf0, 0x21, 0x00


	//----- nvinfo : EIATTR_KPARAM_INFO
	.align		4
.L_13:
        /*0038*/ 	.byte	0x04, 0x17
        /*003a*/ 	.short	(.L_15 - .L_14)
.L_14:
        /*003c*/ 	.word	0x00000000
        /*0040*/ 	.short	0x0007
        /*0042*/ 	.short	0x0038
        /*0044*/ 	.byte	0x00, 0xf0, 0x21, 0x00


	//----- nvinfo : EIATTR_KPARAM_INFO
	.align		4
.L_15:
        /*0048*/ 	.byte	0x04, 0x17
        /*004a*/ 	.short	(.L_17 - .L_16)
.L_16:
        /*004c*/ 	.word	0x00000000
        /*0050*/ 	.short	0x0006
        /*0052*/ 	.short	0x0030
        /*0054*/ 	.byte	0x00, 0xf0, 0x21, 0x00


	//----- nvinfo : EIATTR_KPARAM_INFO
	.align		4
.L_17:
        /*0058*/ 	.byte	0x04, 0x17
        /*005a*/ 	.short	(.L_19 - .L_18)
.L_18:
        /*005c*/ 	.word	0x00000000
        /*0060*/ 	.short	0x0005
        /*0062*/ 	.short	0x0028
        /*0064*/ 	.byte	0x00, 0xf0, 0x21, 0x00


	//----- nvinfo : EIATTR_KPARAM_INFO
	.align		4
.L_19:
        /*0068*/ 	.byte	0x04, 0x17
        /*006a*/ 	.short	(.L_21 - .L_20)
.L_20:
        /*006c*/ 	.word	0x00000000
        /*0070*/ 	.short	0x0004
        /*0072*/ 	.short	0x0020
        /*0074*/ 	.byte	0x00, 0xf0, 0x21, 0x00


	//----- nvinfo : EIATTR_KPARAM_INFO
	.align		4
.L_21:
        /*0078*/ 	.byte	0x04, 0x17
        /*007a*/ 	.short	(.L_23 - .L_22)
.L_22:
        /*007c*/ 	.word	0x00000000
        /*0080*/ 	.short	0x0003
        /*0082*/ 	.short	0x0018
        /*0084*/ 	.byte	0x00, 0xf0, 0x21, 0x00


	//----- nvinfo : EIATTR_KPARAM_INFO
	.align		4
.L_23:
        /*0088*/ 	.byte	0x04, 0x17
        /*008a*/ 	.short	(.L_25 - .L_24)
.L_24:
        /*008c*/ 	.word	0x00000000
        /*0090*/ 	.short	0x0002
        /*0092*/ 	.short	0x0010
        /*0094*/ 	.byte	0x00, 0xf0, 0x21, 0x00


	//----- nvinfo : EIATTR_KPARAM_INFO
	.align		4
.L_25:
        /*0098*/ 	.byte	0x04, 0x17
        /*009a*/ 	.short	(.L_27 - .L_26)
.L_26:
        /*009c*/ 	.word	0x00000000
        /*00a0*/ 	.short	0x0001
        /*00a2*/ 	.short	0x0008
        /*00a4*/ 	.byte	0x00, 0xf0, 0x21, 0x00


	//----- nvinfo : EIATTR_KPARAM_INFO
	.align		4
.L_27:
        /*00a8*/ 	.byte	0x04, 0x17
        /*00aa*/ 	.short	(.L_29 - .L_28)
.L_28:
        /*00ac*/ 	.word	0x00000000
        /*00b0*/ 	.short	0x0000
        /*00b2*/ 	.short	0x0000
        /*00b4*/ 	.byte	0x00, 0xf0, 0x21, 0x00


	//----- nvinfo : EIATTR_SPARSE_MMA_MASK
	.align		4
.L_29:
        /*00b8*/ 	.byte	0x03, 0x50
        /*00ba*/ 	.short	0x0000


	//----- nvinfo : EIATTR_MAXREG_COUNT
	.align		4
        /*00bc*/ 	.byte	0x03, 0x1b
        /*00be*/ 	.short	0x00ff


	//----- nvinfo : EIATTR_NUM_BARRIERS
	.align		4
        /*00c0*/ 	.byte	0x02, 0x4c
        /*00c2*/ 	.byte	0x01
	.zero		1


	//----- nvinfo : EIATTR_MERCURY_ISA_VERSION
	.align		4
        /*00c4*/ 	.byte	0x03, 0x5f
        /*00c6*/ 	.short	0x0101


	//----- nvinfo : EIATTR_VRC_CTA_INIT_COUNT
	.align		4
        /*00c8*/ 	.byte	0x02, 0x4a
	.zero		1
	.zero		1


	//----- nvinfo : EIATTR_EXIT_INSTR_OFFSETS
	.align		4
        /*00cc*/ 	.byte	0x04, 0x1c
        /*00ce*/ 	.short	(.L_31 - .L_30)


	//   ....[0]....
.L_30:
        /*00d0*/ 	.word	0x00000d60


	//----- nvinfo : EIATTR_CRS_STACK_SIZE
	.align		4
.L_31:
        /*00d4*/ 	.byte	0x04, 0x1e
        /*00d6*/ 	.short	(.L_33 - .L_32)
.L_32:
        /*00d8*/ 	.word	0x00000000


	//----- nvinfo : EIATTR_CBANK_PARAM_SIZE
	.align		4
.L_33:
        /*00dc*/ 	.byte	0x03, 0x19
        /*00de*/ 	.short	0x0058


	//----- nvinfo : EIATTR_PARAM_CBANK
	.align		4
        /*00e0*/ 	.byte	0x04, 0x0a
        /*00e2*/ 	.short	(.L_35 - .L_34)
	.align		4
.L_34:
        /*00e4*/ 	.word	index@(.nv.constant0._Z20GPU_forward_pass_gruPfS_S_S_S_S_S_S_S_S_S_)
        /*00e8*/ 	.short	0x0380
        /*00ea*/ 	.short	0x0058


	//----- nvinfo : EIATTR_SW_WAR
	.align		4
.L_35:
        /*00ec*/ 	.byte	0x04, 0x36
        /*00ee*/ 	.short	(.L_37 - .L_36)
.L_36:
        /*00f0*/ 	.word	0x00000008
.L_37:


//--------------------- .nv.callgraph             --------------------------
	.section	.nv.callgraph,"",@"SHT_CUDA_CALLGRAPH"
	.align	4
	.sectionentsize	8
	.align		4
        /*0000*/ 	.word	0x00000000
	.align		4
        /*0004*/ 	.word	0xffffffff
	.align		4
        /*0008*/ 	.word	0x00000000
	.align		4
        /*000c*/ 	.word	0xfffffffe
	.align		4
        /*0010*/ 	.word	0x00000000
	.align		4
        /*0014*/ 	.word	0xfffffffd
	.align		4
        /*0018*/ 	.word	0x00000000
	.align		4
        /*001c*/ 	.word	0xfffffffc


//--------------------- .text._Z20GPU_forward_pass_gruPfS_S_S_S_S_S_S_S_S_S_ --------------------------
	.section	.text._Z20GPU_forward_pass_gruPfS_S_S_S_S_S_S_S_S_S_,"ax",@progbits
	.align	128
        .global         _Z20GPU_forward_pass_gruPfS_S_S_S_S_S_S_S_S_S_
        .type           _Z20GPU_forward_pass_gruPfS_S_S_S_S_S_S_S_S_S_,@function
        .size           _Z20GPU_forward_pass_gruPfS_S_S_S_S_S_S_S_S_S_,(.L_x_7 - _Z20GPU_forward_pass_gruPfS_S_S_S_S_S_S_S_S_S_)
        .other          _Z20GPU_forward_pass_gruPfS_S_S_S_S_S_S_S_S_S_,@"STO_CUDA_ENTRY STV_DEFAULT"
_Z20GPU_forward_pass_gruPfS_S_S_S_S_S_S_S_S_S_:
.text._Z20GPU_forward_pass_gruPfS_S_S_S_S_S_S_S_S_S_:
[----:B------:R-:W-:Y:S01]  /*0000*/  LDC R1, c[0x0][0x37c] ;  /* 0x0000df00ff017b82 */ /* 0x000fe20000000800 */
[----:B------:R-:W0:Y:S07]  /*0010*/  S2R R0, SR_TID.X ;  /* 0x0000000000007919 */ /* 0x000e2e0000002100 */
[----:B------:R-:W1:Y:S01]  /*0020*/  LDC R8, c[0x0][0x38c] ;  /* 0x0000e300ff087b82 */ /* 0x000e620000000800 */
[----:B------:R-:W0:Y:S01]  /*0030*/  LDCU UR4, c[0x0][0x360] ;  /* 0x00006c00ff0477ac */ /* 0x000e220008000800 */
[----:B------:R-:W-:Y:S01]  /*0040*/  CS2R R10, SRZ ;  /* 0x00000000000a7805 */ /* 0x000fe2000001ff00 */
[----:B------:R-:W0:Y:S01]  /*0050*/  S2R R3, SR_TID.Y ;  /* 0x0000000000037919 */ /* 0x000e220000002200 */
[----:B------:R-:W2:Y:S01]  /*0060*/  LDCU UR8, c[0x0][0x388] ;  /* 0x00007100ff0877ac */ /* 0x000ea20008000800 */
[----:B------:R-:W3:Y:S01]  /*0070*/  LDCU.64 UR6, c[0x0][0x358] ;  /* 0x00006b00ff0677ac */ /* 0x000ee20008000a00 */
[----:B--2---:R-:W-:Y:S01]  /*0080*/  MOV R2, UR8 ;  /* 0x0000000800027c02 */ /* 0x004fe20008000f00 */
[----:B0-----:R-:W-:Y:S01]  /*0090*/  IMAD R0, R0, UR4, R3 ;  /* 0x0000000400007c24 */ /* 0x001fe2000f8e0203 */
[----:B-1----:R-:W-:Y:S01]  /*00a0*/  MOV R3, R8 ;  /* 0x0000000800037202 */ /* 0x002fe20000000f00 */
[----:B------:R-:W-:-:S03]  /*00b0*/  UMOV UR4, 0xffffff9c ;  /* 0xffffff9c00047882 */ /* 0x000fc60000000000 */
[----:B---3--:R-:W-:-:S07]  /*00c0*/  MOV R9, R0 ;  /* 0x0000000000097202 */ /* 0x008fce0000000f00 */
.L_x_0:
[----:B------:R-:W0:Y:S01]  /*00d0*/  LDC.64 R6, c[0x0][0x3c8] ;  /* 0x0000f200ff067b82 */ /* 0x000e220000000a00 */
[----:B------:R-:W2:Y:S04]  /*00e0*/  LDG.E R12, desc[UR6][R2.64] ;  /* 0x00000006020c7981 */ /* 0x000ea8000c1e1900 */
[----:B------:R-:W3:Y:S03]  /*00f0*/  LDG.E R17, desc[UR6][R2.64+0x4] ;  /* 0x0000040602117981 */ /* 0x000ee6000c1e1900 */
[----:B------:R-:W1:Y:S01]  /*0100*/  LDC.64 R4, c[0x0][0x3d0] ;  /* 0x0000f400ff047b82 */ /* 0x000e620000000a00 */
[----:B------:R-:W4:Y:S04]  /*0110*/  LDG.E R13, desc[UR6][R2.64+0x8] ;  /* 0x00000806020d7981 */ /* 0x000f28000c1e1900 */
[----:B------:R-:W5:Y:S04]  /*0120*/  LDG.E R19, desc[UR6][R2.64+0xc] ;  /* 0x00000c0602137981 */ /* 0x000f68000c1e1900 */
[----:B------:R-:W5:Y:S04]  /*0130*/  LDG.E R26, desc[UR6][R2.64+0x20] ;  /* 0x00002006021a7981 */ /* 0x000f68000c1e1900 */
[----:B------:R-:W5:Y:S01]  /*0140*/  LDG.E R28, desc[UR6][R2.64+0x24] ;  /* 0x00002406021c7981 */ /* 0x000f62000c1e1900 */
[----:B0-----:R-:W-:-:S05]  /*0150*/  IMAD.WIDE R6, R9, 0x4, R6 ;  /* 0x0000000409067825 */ /* 0x001fca00078e0206 */
[----:B------:R-:W2:Y:S01]  /*0160*/  LDG.E R16, desc[UR6][R6.64] ;  /* 0x0000000606107981 */ /* 0x000ea2000c1e1900 */
[----:B-1----:R-:W-:-:S03]  /*0170*/  IMAD.WIDE R4, R9, 0x4, R4 ;  /* 0x0000000409047825 */ /* 0x002fc600078e0204 */
[----:B------:R-:W3:Y:S04]  /*0180*/  LDG.E R21, desc[UR6][R6.64+0x190] ;  /* 0x0001900606157981 */ /* 0x000ee8000c1e1900 */
[----:B------:R-:W4:Y:S04]  /*0190*/  LDG.E R15, desc[UR6][R4.64] ;  /* 0x00000006040f7981 */ /* 0x000f28000c1e1900 */
[----:B------:R-:W5:Y:S04]  /*01a0*/  LDG.E R20, desc[UR6][R4.64+0x190] ;  /* 0x0001900604147981 */ /* 0x000f68000c1e1900 */
[----:B------:R-:W5:Y:S04]  /*01b0*/  LDG.E R23, desc[UR6][R4.64+0x320] ;  /* 0x0003200604177981 */ /* 0x000f68000c1e1900 */
[----:B------:R-:W5:Y:S04]  /*01c0*/  LDG.E R14, desc[UR6][R6.64+0x320] ;  /* 0x00032006060e7981 */ /* 0x000f68000c1e1900 */
[----:B------:R-:W5:Y:S04]  /*01d0*/  LDG.E R18, desc[UR6][R4.64+0x4b0] ;  /* 0x0004b00604127981 */ /* 0x000f68000c1e1900 */
[----:B------:R-:W5:Y:S04]  /*01e0*/  LDG.E R22, desc[UR6][R6.64+0x4b0] ;  /* 0x0004b00606167981 */ /* 0x000f68000c1e1900 */
[----:B------:R-:W5:Y:S04]  /*01f0*/  LDG.E R27, desc[UR6][R6.64+0xc80] ;  /* 0x000c8006061b7981 */ /* 0x000f68000c1e1900 */
[----:B------:R-:W5:Y:S04]  /*0200*/  LDG.E R25, desc[UR6][R4.64+0xe10] ;  /* 0x000e100604197981 */ /* 0x000f68000c1e1900 */
[----:B------:R-:W5:Y:S01]  /*0210*/  LDG.E R29, desc[UR6][R6.64+0xe10] ;  /* 0x000e1006061d7981 */ /* 0x000f62000c1e1900 */
[----:B--2---:R-:W-:-:S03]  /*0220*/  FFMA R16, R12, R16, R11 ;  /* 0x000000100c107223 */ /* 0x004fc6000000000b */
[----:B------:R-:W2:Y:S01]  /*0230*/  LDG.E R11, desc[UR6][R6.64+0x640] ;  /* 0x00064006060b7981 */ /* 0x000ea2000c1e1900 */
[----:B---3--:R-:W-:-:S03]  /*0240*/  FFMA R16, R17, R21, R16 ;  /* 0x0000001511107223 */ /* 0x008fc60000000010 */
[----:B------:R-:W3:Y:S01]  /*0250*/  LDG.E R21, desc[UR6][R2.64+0x1c] ;  /* 0x00001c0602157981 */ /* 0x000ee2000c1e1900 */
[----:B----4-:R-:W-:-:S03]  /*0260*/  FFMA R15, R15, R12, R10 ;  /* 0x0000000c0f0f7223 */ /* 0x010fc6000000000a */
[----:B------:R-:W4:Y:S01]  /*0270*/  LDG.E R12, desc[UR6][R2.64+0x10] ;  /* 0x00001006020c7981 */ /* 0x000f22000c1e1900 */
[----:B-----5:R-:W-:-:S03]  /*0280*/  FFMA R20, R20, R17, R15 ;  /* 0x0000001114147223 */ /* 0x020fc6000000000f */
[----:B------:R-:W4:Y:S01]  /*0290*/  LDG.E R10, desc[UR6][R4.64+0x640] ;  /* 0x00064006040a7981 */ /* 0x000f22000c1e1900 */
[----:B------:R-:W-:-:S03]  /*02a0*/  FFMA R17, R23, R13, R20 ;  /* 0x0000000d17117223 */ /* 0x000fc60000000014 */
[----:B------:R-:W5:Y:S01]  /*02b0*/  LDG.E R15, desc[UR6][R2.64+0x18] ;  /* 0x00001806020f7981 */ /* 0x000f62000c1e1900 */
[----:B------:R-:W-:-:S03]  /*02c0*/  FFMA R24, R13, R14, R16 ;  /* 0x0000000e0d187223 */ /* 0x000fc60000000010 */
[----:B------:R0:W3:Y:S04]  /*02d0*/  LDG.E R13, desc[UR6][R2.64+0x14] ;  /* 0x00001406020d7981 */ /* 0x0000e8000c1e1900 */
[----:B------:R-:W3:Y:S01]  /*02e0*/  LDG.E R16, desc[UR6][R4.64+0x7d0] ;  /* 0x0007d00604107981 */ /* 0x000ee2000c1e1900 */
[----:B------:R-:W-:-:S03]  /*02f0*/  FFMA R17, R18, R19, R17 ;  /* 0x0000001312117223 */ /* 0x000fc60000000011 */
[----:B------:R-:W5:Y:S01]  /*0300*/  LDG.E R14, desc[UR6][R6.64+0x7d0] ;  /* 0x0007d006060e7981 */ /* 0x000f62000c1e1900 */
[----:B------:R-:W-:-:S03]  /*0310*/  FFMA R23, R19, R22, R24 ;  /* 0x0000001613177223 */ /* 0x000fc60000000018 */
[----:B------:R-:W5:Y:S04]  /*0320*/  LDG.E R20, desc[UR6][R4.64+0x960] ;  /* 0x0009600604147981 */ /* 0x000f68000c1e1900 */
[----:B------:R-:W5:Y:S04]  /*0330*/  LDG.E R18, desc[UR6][R6.64+0x960] ;  /* 0x0009600606127981 */ /* 0x000f68000c1e1900 */
[----:B------:R-:W5:Y:S04]  /*0340*/  LDG.E R24, desc[UR6][R4.64+0xaf0] ;  /* 0x000af00604187981 */ /* 0x000f68000c1e1900 */
[----:B------:R-:W5:Y:S04]  /*0350*/  LDG.E R22, desc[UR6][R6.64+0xaf0] ;  /* 0x000af00606167981 */ /* 0x000f68000c1e1900 */
[----:B------:R-:W5:Y:S01]  /*0360*/  LDG.E R19, desc[UR6][R4.64+0xc80] ;  /* 0x000c800604137981 */ /* 0x000f62000c1e1900 */
[----:B------:R-:W-:-:S04]  /*0370*/  UIADD3 UR4, UPT, UPT, UR4, 0xa, URZ ;  /* 0x0000000a04047890 */ /* 0x000fc8000fffe0ff */
[----:B------:R-:W-:Y:S01]  /*0380*/  UISETP.NE.AND UP0, UPT, UR4, URZ, UPT ;  /* 0x000000ff0400728c */ /* 0x000fe2000bf05270 */
[----:B0-----:R-:W-:Y:S02]  /*0390*/  IADD3 R2, P0, PT, R2, 0x28, RZ ;  /* 0x0000002802027810 */ /* 0x001fe40007f1e0ff */
[----:B------:R-:W-:Y:S02]  /*03a0*/  IADD3 R9, PT, PT, R9, 0x3e8, RZ ;  /* 0x000003e809097810 */ /* 0x000fe40007ffe0ff */
[----:B------:R-:W-:Y:S01]  /*03b0*/  IADD3.X R3, PT, PT, RZ, R3, RZ, P0, !PT ;  /* 0x00000003ff037210 */ /* 0x000fe200007fe4ff */
[----:B----4-:R-:W-:Y:S01]  /*03c0*/  FFMA R17, R10, R12, R17 ;  /* 0x0000000c0a117223 */ /* 0x010fe20000000011 */
[----:B--2---:R-:W-:-:S03]  /*03d0*/  FFMA R12, R12, R11, R23 ;  /* 0x0000000b0c0c7223 */ /* 0x004fc60000000017 */
[----:B---3--:R-:W-:Y:S01]  /*03e0*/  FFMA R17, R16, R13, R17 ;  /* 0x0000000d10117223 */ /* 0x008fe20000000011 */
[----:B-----5:R-:W-:-:S03]  /*03f0*/  FFMA R12, R13, R14, R12 ;  /* 0x0000000e0d0c7223 */ /* 0x020fc6000000000c */
[----:B------:R-:W-:Y:S01]  /*0400*/  FFMA R17, R20, R15, R17 ;  /* 0x0000000f14117223 */ /* 0x000fe20000000011 */
[----:B------:R-:W-:-:S03]  /*0410*/  FFMA R12, R15, R18, R12 ;  /* 0x000000120f0c7223 */ /* 0x000fc6000000000c */
[----:B------:R-:W-:Y:S01]  /*0420*/  FFMA R24, R24, R21, R17 ;  /* 0x0000001518187223 */ /* 0x000fe20000000011 */
[----:B------:R-:W-:-:S03]  /*0430*/  FFMA R21, R21, R22, R12 ;  /* 0x0000001615157223 */ /* 0x000fc6000000000c */
[----:B------:R-:W-:Y:S01]  /*0440*/  FFMA R24, R19, R26, R24 ;  /* 0x0000001a13187223 */ /* 0x000fe20000000018 */
[----:B------:R-:W-:-:S03]  /*0450*/  FFMA R21, R26, R27, R21 ;  /* 0x0000001b1a157223 */ /* 0x000fc60000000015 */
[----:B------:R-:W-:Y:S01]  /*0460*/  FFMA R10, R25, R28, R24 ;  /* 0x0000001c190a7223 */ /* 0x000fe20000000018 */
[----:B------:R-:W-:Y:S01]  /*0470*/  FFMA R11, R28, R29, R21 ;  /* 0x0000001d1c0b7223 */ /* 0x000fe20000000015 */
[----:B------:R-:W-:Y:S06]  /*0480*/  BRA.U UP0, `(.L_x_0) ;  /* 0xfffffffd00107547 */ /* 0x000fec000b83ffff */
[----:B------:R-:W0:Y:S08]  /*0490*/  LDC.64 R4, c[0x0][0x3a0] ;  /* 0x0000e800ff047b82 */ /* 0x000e300000000a00 */
[----:B------:R-:W1:Y:S08]  /*04a0*/  LDC.64 R6, c[0x0][0x3b8] ;  /* 0x0000ee00ff067b82 */ /* 0x000e700000000a00 */
[----:B------:R-:W2:Y:S08]  /*04b0*/  LDC.64 R2, c[0x0][0x380] ;  /* 0x0000e000ff027b82 */ /* 0x000eb00000000a00 */
[----:B------:R-:W3:Y:S01]  /*04c0*/  LDC.64 R12, c[0x0][0x398] ;  /* 0x0000e600ff0c7b82 */ /* 0x000ee20000000a00 */
[----:B0-----:R-:W-:-:S06]  /*04d0*/  IMAD.WIDE R4, R0, 0x4, R4 ;  /* 0x0000000400047825 */ /* 0x001fcc00078e0204 */
[----:B------:R-:W4:Y:S01]  /*04e0*/  LDG.E R5, desc[UR6][R4.64] ;  /* 0x0000000604057981 */ /* 0x000f22000c1e1900 */
[----:B------:R-:W0:Y:S01]  /*04f0*/  LDC.64 R16, c[0x0][0x3b0] ;  /* 0x0000ec00ff107b82 */ /* 0x000e220000000a00 */
[----:B-1----:R-:W-:-:S06]  /*0500*/  IMAD.WIDE R6, R0, 0x4, R6 ;  /* 0x0000000400067825 */ /* 0x002fcc00078e0206 */
[----:B------:R-:W5:Y:S04]  /*0510*/  LDG.E R7, desc[UR6][R6.64] ;  /* 0x0000000606077981 */ /* 0x000f68000c1e1900 */
[----:B--2---:R-:W4:Y:S01]  /*0520*/  LDG.E R14, desc[UR6][R2.64] ;  /* 0x00000006020e7981 */ /* 0x004f22000c1e1900 */
[----:B---3--:R-:W-:-:S06]  /*0530*/  IMAD.WIDE R12, R0, 0x4, R12 ;  /* 0x00000004000c7825 */ /* 0x008fcc00078e020c */
[----:B------:R-:W2:Y:S01]  /*0540*/  LDG.E R12, desc[UR6][R12.64] ;  /* 0x000000060c0c7981 */ /* 0x000ea2000c1e1900 */
[----:B0-----:R-:W-:-:S06]  /*0550*/  IMAD.WIDE R16, R0, 0x4, R16 ;  /* 0x0000000400107825 */ /* 0x001fcc00078e0210 */
[----:B------:R-:W3:Y:S01]  /*0560*/  LDG.E R16, desc[UR6][R16.64] ;  /* 0x0000000610107981 */ /* 0x000ee2000c1e1900 */
[----:B------:R-:W-:Y:S01]  /*0570*/  BSSY.RECONVERGENT B0, `(.L_x_1) ;  /* 0x0000011000007945 */ /* 0x000fe20003800200 */
[----:B------:R-:W-:Y:S02]  /*0580*/  HFMA2 R9, -RZ, RZ, 0, 0 ;  /* 0x00000000ff097431 */ /* 0x000fe400000001ff */
[----:B----4-:R-:W-:-:S04]  /*0590*/  FFMA R10, R5, R14, R10 ;  /* 0x0000000e050a7223 */ /* 0x010fc8000000000a */
[----:B-----5:R-:W-:-:S05]  /*05a0*/  FADD R10, R10, R7 ;  /* 0x000000070a0a7221 */ /* 0x020fca0000000000 */
[----:B------:R-:W-:Y:S01]  /*05b0*/  FSETP.GEU.AND P1, PT, R10, -2.5, PT ;  /* 0xc02000000a00780b */ /* 0x000fe20003f2e000 */
[----:B--2---:R-:W-:Y:S01]  /*05c0*/  FFMA R11, R14, R12, R11 ;  /* 0x0000000c0e0b7223 */ /* 0x004fe2000000000b */
[----:B------:R-:W-:-:S03]  /*05d0*/  MOV R14, RZ ;  /* 0x000000ff000e7202 */ /* 0x000fc60000000f00 */
[----:B---3--:R-:W-:-:S05]  /*05e0*/  FADD R11, R11, R16 ;  /* 0x000000100b0b7221 */ /* 0x008fca0000000000 */
[----:B------:R-:W-:-:S03]  /*05f0*/  FSETP.GEU.AND P0, PT, R11, -2.5, PT ;  /* 0xc02000000b00780b */ /* 0x000fc60003f0e000 */
[----:B------:R-:W-:Y:S10]  /*0600*/  @!P1 BRA `(.L_x_2) ;  /* 0x00000000001c9947 */ /* 0x000ff40003800000 */
[----:B------:R-:W-:Y:S02]  /*0610*/  FSETP.GT.AND P1, PT, R10, 2.5, PT ;  /* 0x402000000a00780b */ /* 0x000fe40003f24000 */
[----:B------:R-:W-:-:S11]  /*0620*/  MOV R14, 0x3f800000 ;  /* 0x3f800000000e7802 */ /* 0x000fd60000000f00 */
[----:B------:R-:W0:Y:S01]  /*0630*/  @!P1 F2F.F64.F32 R4, R10 ;  /* 0x0000000a00049310 */ /* 0x000e220000201800 */
[----:B------:R-:W-:Y:S02]  /*0640*/  @!P1 MOV R6, 0x9999999a ;  /* 0x9999999a00069802 */ /* 0x000fe40000000f00 */
[----:B------:R-:W-:-:S06]  /*0650*/  @!P1 MOV R7, 0x3fc99999 ;  /* 0x3fc9999900079802 */ /* 0x000fcc0000000f00 */
[----:B0-----:R-:W-:-:S06]  /*0660*/  @!P1 DFMA R4, R4, R6, 0.5 ;  /* 0x3fe000000404942b */ /* 0x001fcc0000000006 */
[----:B------:R0:W1:Y:S05]  /*0670*/  @!P1 F2F.F32.F64 R14, R4 ;  /* 0x00000004000e9310 */ /* 0x00006a0000301000 */
.L_x_2:
[----:B------:R-:W-:Y:S05]  /*0680*/  BSYNC.RECONVERGENT B0 ;  /* 0x0000000000007941 */ /* 0x000fea0003800200 */
.L_x_1:
[----:B------:R-:W-:Y:S04]  /*0690*/  BSSY.RECONVERGENT B0, `(.L_x_3) ;  /* 0x0000009000007945 */ /* 0x000fe80003800200 */
[----:B------:R-:W-:Y:S05]  /*06a0*/  @!P0 BRA `(.L_x_4) ;  /* 0x00000000001c8947 */ /* 0x000fea0003800000 */
[----:B------:R-:W-:Y:S02]  /*06b0*/  FSETP.GT.AND P0, PT, R11, 2.5, PT ;  /* 0x402000000b00780b */ /* 0x000fe40003f04000 */
[----:B------:R-:W-:-:S11]  /*06c0*/  MOV R9, 0x3f800000 ;  /* 0x3f80000000097802 */ /* 0x000fd60000000f00 */
[----:B0-----:R-:W0:Y:S01]  /*06d0*/  @!P0 F2F.F64.F32 R4, R11 ;  /* 0x0000000b00048310 */ /* 0x001e220000201800 */
[----:B------:R-:W-:Y:S02]  /*06e0*/  @!P0 MOV R6, 0x9999999a ;  /* 0x9999999a00068802 */ /* 0x000fe40000000f00 */
[----:B------:R-:W-:-:S06]  /*06f0*/  @!P0 MOV R7, 0x3fc99999 ;  /* 0x3fc9999900078802 */ /* 0x000fcc0000000f00 */
[----:B0-----:R-:W-:-:S06]  /*0700*/  @!P0 DFMA R4, R4, R6, 0.5 ;  /* 0x3fe000000404842b */ /* 0x001fcc0000000006 */
[----:B------:R2:W3:Y:S05]  /*0710*/  @!P0 F2F.F32.F64 R9, R4 ;  /* 0x0000000400098310 */ /* 0x0004ea0000301000 */
.L_x_4:
[----:B------:R-:W-:Y:S05]  /*0720*/  BSYNC.RECONVERGENT B0 ;  /* 0x0000000000007941 */ /* 0x000fea0003800200 */
.L_x_3:
[----:B------:R-:W4:Y:S01]  /*0730*/  S2UR UR5, SR_CgaCtaId ;  /* 0x00000000000579c3 */ /* 0x000f220000008800 */
[----:B------:R-:W-:Y:S01]  /*0740*/  UMOV UR4, 0x400 ;  /* 0x0000040000047882 */ /* 0x000fe20000000000 */
[----:B------:R-:W-:Y:S01]  /*0750*/  MOV R15, R0 ;  /* 0x00000000000f7202 */ /* 0x000fe20000000f00 */
[----:B------:R-:W-:Y:S01]  /*0760*/  HFMA2 R27, -RZ, RZ, 0, 0 ;  /* 0x00000000ff1b7431 */ /* 0x000fe200000001ff */
[----:B0-2---:R-:W-:Y:S02]  /*0770*/  MOV R5, R8 ;  /* 0x0000000800057202 */ /* 0x005fe40000000f00 */
[----:B------:R-:W-:Y:S01]  /*0780*/  MOV R6, UR8 ;  /* 0x0000000800067c02 */ /* 0x000fe20008000f00 */
[----:B----4-:R-:W-:-:S03]  /*0790*/  ULEA UR4, UR5, UR4, 0x18 ;  /* 0x0000000405047291 */ /* 0x010fc6000f8ec0ff */
[----:B------:R-:W-:-:S03]  /*07a0*/  UMOV UR5, 0xffffff9c ;  /* 0xffffff9c00057882 */ /* 0x000fc60000000000 */
[----:B------:R-:W-:-:S05]  /*07b0*/  LEA R4, R15, UR4, 0x2 ;  /* 0x000000040f047c11 */ /* 0x000fca000f8e10ff */
[----:B---3--:R0:W-:Y:S01]  /*07c0*/  STS [R4], R9 ;  /* 0x0000000904007388 */ /* 0x0081e20000000800 */
[----:B------:R-:W-:Y:S06]  /*07d0*/  BAR.SYNC.DEFER_BLOCKING 0x0 ;  /* 0x0000000000007b1d */ /* 0x000fec0000010000 */
.L_x_5:
[----:B------:R-:W2:Y:S01]  /*07e0*/  LDC.64 R12, c[0x0][0x3c0] ;  /* 0x0000f000ff0c7b82 */ /* 0x000ea20000000a00 */
[----:B0-----:R-:W-:Y:S02]  /*07f0*/  MOV R4, R6 ;  /* 0x0000000600047202 */ /* 0x001fe40000000f00 */
[----:B------:R-:W0:Y:S04]  /*0800*/  LDS.64 R6, [UR4] ;  /* 0x00000004ff067984 */ /* 0x000e280008000a00 */
[----:B------:R-:W0:Y:S04]  /*0810*/  LDG.E R9, desc[UR6][R4.64] ;  /* 0x0000000604097981 */ /* 0x000e28000c1e1900 */
[----:B------:R-:W3:Y:S04]  /*0820*/  LDG.E R24, desc[UR6][R4.64+0x4] ;  /* 0x0000040604187981 */ /* 0x000ee8000c1e1900 */
[----:B------:R-:W4:Y:S04]  /*0830*/  LDG.E R11, desc[UR6][R4.64+0x8] ;  /* 0x00000806040b7981 */ /* 0x000f28000c1e1900 */
[----:B------:R-:W5:Y:S04]  /*0840*/  LDG.E R26, desc[UR6][R4.64+0xc] ;  /* 0x00000c06041a7981 */ /* 0x000f68000c1e1900 */
[----:B------:R-:W5:Y:S01]  /*0850*/  LDG.E R17, desc[UR6][R4.64+0x10] ;  /* 0x0000100604117981 */ /* 0x000f62000c1e1900 */
[----:B--2---:R-:W-:-:S03]  /*0860*/  IMAD.WIDE R12, R15, 0x4, R12 ;  /* 0x000000040f0c7825 */ /* 0x004fc600078e020c */
[----:B------:R-:W2:Y:S04]  /*0870*/  LDG.E R18, desc[UR6][R4.64+0x14] ;  /* 0x0000140604127981 */ /* 0x000ea8000c1e1900 */
[----:B------:R-:W3:Y:S04]  /*0880*/  LDG.E R20, desc[UR6][R12.64] ;  /* 0x000000060c147981 */ /* 0x000ee8000c1e1900 */
[----:B------:R-:W4:Y:S04]  /*0890*/  LDG.E R8, desc[UR6][R12.64+0x190] ;  /* 0x000190060c087981 */ /* 0x000f28000c1e1900 */
[----:B------:R-:W5:Y:S04]  /*08a0*/  LDG.E R29, desc[UR6][R12.64+0x320] ;  /* 0x000320060c1d7981 */ /* 0x000f68000c1e1900 */
[----:B------:R-:W2:Y:S04]  /*08b0*/  LDG.E R10, desc[UR6][R12.64+0x4b0] ;  /* 0x0004b0060c0a7981 */ /* 0x000ea8000c1e1900 */
[----:B------:R-:W2:Y:S04]  /*08c0*/  LDG.E R16, desc[UR6][R12.64+0x640] ;  /* 0x000640060c107981 */ /* 0x000ea8000c1e1900 */
[----:B------:R-:W2:Y:S04]  /*08d0*/  LDG.E R19, desc[UR6][R12.64+0x7d0] ;  /* 0x0007d0060c137981 */ /* 0x000ea8000c1e1900 */
[----:B------:R-:W2:Y:S04]  /*08e0*/  LDG.E R21, desc[UR6][R4.64+0x18] ;  /* 0x0000180604157981 */ /* 0x000ea8000c1e1900 */
[----:B------:R-:W2:Y:S04]  /*08f0*/  LDG.E R22, desc[UR6][R4.64+0x1c] ;  /* 0x00001c0604167981 */ /* 0x000ea8000c1e1900 */
[----:B------:R-:W2:Y:S04]  /*0900*/  LDG.E R23, desc[UR6][R12.64+0xaf0] ;  /* 0x000af0060c177981 */ /* 0x000ea8000c1e1900 */
[----:B------:R-:W2:Y:S04]  /*0910*/  LDG.E R25, desc[UR6][R4.64+0x20] ;  /* 0x0000200604197981 */ /* 0x000ea8000c1e1900 */
[----:B------:R-:W2:Y:S01]  /*0920*/  LDG.E R28, desc[UR6][R4.64+0x24] ;  /* 0x00002406041c7981 */ /* 0x000ea2000c1e1900 */
[----:B0-----:R-:W-:-:S04]  /*0930*/  FMUL R6, R9, R6 ;  /* 0x0000000609067220 */ /* 0x001fc80000400000 */
[----:B---3--:R-:W-:Y:S02]  /*0940*/  FFMA R9, R6, R20, R27 ;  /* 0x0000001406097223 */ /* 0x008fe4000000001b */
[----:B------:R-:W3:Y:S01]  /*0950*/  LDG.E R20, desc[UR6][R12.64+0x960] ;  /* 0x000960060c147981 */ /* 0x000ee2000c1e1900 */
[----:B------:R-:W-:-:S03]  /*0960*/  FMUL R6, R24, R7 ;  /* 0x0000000718067220 */ /* 0x000fc60000400000 */
[----:B------:R-:W3:Y:S04]  /*0970*/  LDG.E R24, desc[UR6][R12.64+0xc80] ;  /* 0x000c80060c187981 */ /* 0x000ee8000c1e1900 */
[----:B------:R-:W3:Y:S01]  /*0980*/  LDG.E R27, desc[UR6][R12.64+0xe10] ;  /* 0x000e10060c1b7981 */ /* 0x000ee2000c1e1900 */
[----:B----4-:R-:W-:-:S03]  /*0990*/  FFMA R6, R6, R8, R9 ;  /* 0x0000000806067223 */ /* 0x010fc60000000009 */
[----:B------:R-:W0:Y:S02]  /*09a0*/  LDS.64 R8, [UR4+0x8] ;  /* 0x00000804ff087984 */ /* 0x000e240008000a00 */
[----:B0-----:R-:W-:-:S04]  /*09b0*/  FMUL R11, R11, R8 ;  /* 0x000000080b0b7220 */ /* 0x001fc80000400000 */
[----:B-----5:R-:W-:Y:S02]  /*09c0*/  FFMA R11, R11, R29, R6 ;  /* 0x0000001d0b0b7223 */ /* 0x020fe40000000006 */
[----:B------:R-:W0:Y:S01]  /*09d0*/  LDS.64 R6, [UR4+0x10] ;  /* 0x00001004ff067984 */ /* 0x000e220008000a00 */
[----:B------:R-:W-:-:S03]  /*09e0*/  FMUL R26, R26, R9 ;  /* 0x000000091a1a7220 */ /* 0x000fc60000400000 */
[----:B------:R-:W4:Y:S01]  /*09f0*/  LDS.64 R8, [UR4+0x18] ;  /* 0x00001804ff087984 */ /* 0x000f220008000a00 */
[----:B--2---:R-:W-:-:S03]  /*0a00*/  FFMA R29, R26, R10, R11 ;  /* 0x0000000a1a1d7223 */ /* 0x004fc6000000000b */
[----:B------:R-:W2:Y:S01]  /*0a10*/  LDS.64 R10, [UR4+0x20] ;  /* 0x00002004ff0a7984 */ /* 0x000ea20008000a00 */
[----:B------:R-:W-:-:S04]  /*0a20*/  UIADD3 UR5, UPT, UPT, UR5, 0xa, URZ ;  /* 0x0000000a05057890 */ /* 0x000fc8000fffe0ff */
[----:B------:R-:W-:Y:S01]  /*0a30*/  UISETP.NE.AND UP0, UPT, UR5, URZ, UPT ;  /* 0x000000ff0500728c */ /* 0x000fe2000bf05270 */
[----:B------:R-:W-:Y:S01]  /*0a40*/  IADD3 R15, PT, PT, R15, 0x3e8, RZ ;  /* 0x000003e80f0f7810 */ /* 0x000fe20007ffe0ff */
[----:B0-----:R-:W-:Y:S01]  /*0a50*/  FMUL R6, R17, R6 ;  /* 0x0000000611067220 */ /* 0x001fe20000400000 */
[----:B------:R-:W-:-:S03]  /*0a60*/  FMUL R7, R18, R7 ;  /* 0x0000000712077220 */ /* 0x000fc60000400000 */
[----:B------:R-:W-:Y:S01]  /*0a70*/  FFMA R6, R6, R16, R29 ;  /* 0x0000001006067223 */ /* 0x000fe2000000001d */
[----:B----4-:R-:W-:-:S03]  /*0a80*/  FMUL R8, R21, R8 ;  /* 0x0000000815087220 */ /* 0x010fc60000400000 */
[----:B------:R-:W-:Y:S01]  /*0a90*/  FFMA R7, R7, R19, R6 ;  /* 0x0000001307077223 */ /* 0x000fe20000000006 */
[----:B------:R-:W-:Y:S01]  /*0aa0*/  FMUL R9, R22, R9 ;  /* 0x0000000916097220 */ /* 0x000fe20000400000 */
[----:B--2---:R-:W-:Y:S01]  /*0ab0*/  FMUL R10, R25, R10 ;  /* 0x0000000a190a7220 */ /* 0x004fe20000400000 */
[----:B------:R-:W-:Y:S01]  /*0ac0*/  IADD3 R6, P0, PT, R4, 0x28, RZ ;  /* 0x0000002804067810 */ /* 0x000fe20007f1e0ff */
[----:B------:R-:W-:-:S03]  /*0ad0*/  FMUL R11, R28, R11 ;  /* 0x0000000b1c0b7220 */ /* 0x000fc60000400000 */
[----:B------:R-:W-:Y:S01]  /*0ae0*/  IADD3.X R5, PT, PT, RZ, R5, RZ, P0, !PT ;  /* 0x00000005ff057210 */ /* 0x000fe200007fe4ff */
[----:B------:R-:W-:Y:S01]  /*0af0*/  UIADD3 UR4, UPT, UPT, UR4, 0x28, URZ ;  /* 0x0000002804047890 */ /* 0x000fe2000fffe0ff */
[----:B---3--:R-:W-:-:S04]  /*0b00*/  FFMA R8, R8, R20, R7 ;  /* 0x0000001408087223 */ /* 0x008fc80000000007 */
[----:B------:R-:W-:-:S04]  /*0b10*/  FFMA R9, R9, R23, R8 ;  /* 0x0000001709097223 */ /* 0x000fc80000000008 */
[----:B------:R-:W-:-:S04]  /*0b20*/  FFMA R10, R10, R24, R9 ;  /* 0x000000180a0a7223 */ /* 0x000fc80000000009 */
[----:B------:R-:W-:Y:S01]  /*0b30*/  FFMA R27, R11, R27, R10 ;  /* 0x0000001b0b1b7223 */ /* 0x000fe2000000000a */
[----:B------:R-:W-:Y:S06]  /*0b40*/  BRA.U UP0, `(.L_x_5) ;  /* 0xfffffffd00247547 */ /* 0x000fec000b83ffff */
[----:B------:R-:W0:Y:S01]  /*0b50*/  LDC.64 R6, c[0x0][0x390] ;  /* 0x0000e400ff067b82 */ /* 0x000e220000000a00 */
[----:B------:R-:W2:Y:S07]  /*0b60*/  LDG.E R2, desc[UR6][R2.64] ;  /* 0x0000000602027981 */ /* 0x000eae000c1e1900 */
[----:B------:R-:W3:Y:S08]  /*0b70*/  LDC.64 R8, c[0x0][0x3a8] ;  /* 0x0000ea00ff087b82 */ /* 0x000ef00000000a00 */
[----:B------:R-:W4:Y:S01]  /*0b80*/  LDC.64 R4, c[0x0][0x388] ;  /* 0x0000e200ff047b82 */ /* 0x000f220000000a00 */
[----:B0-----:R-:W-:-:S06]  /*0b90*/  IMAD.WIDE R6, R0, 0x4, R6 ;  /* 0x0000000400067825 */ /* 0x001fcc00078e0206 */
[----:B------:R-:W2:Y:S01]  /*0ba0*/  LDG.E R6, desc[UR6][R6.64] ;  /* 0x0000000606067981 */ /* 0x000ea2000c1e1900 */
[----:B---3--:R-:W-:-:S06]  /*0bb0*/  IMAD.WIDE R8, R0, 0x4, R8 ;  /* 0x0000000400087825 */ /* 0x008fcc00078e0208 */
[----:B------:R-:W3:Y:S01]  /*0bc0*/  LDG.E R8, desc[UR6][R8.64] ;  /* 0x0000000608087981 */ /* 0x000ee2000c1e1900 */
[----:B----4-:R-:W-:-:S05]  /*0bd0*/  IMAD.WIDE R4, R0, 0x4, R4 ;  /* 0x0000000400047825 */ /* 0x010fca00078e0204 */
[----:B------:R-:W4:Y:S01]  /*0be0*/  LDG.E R11, desc[UR6][R4.64] ;  /* 0x00000006040b7981 */ /* 0x000f22000c1e1900 */
[----:B--2---:R-:W-:-:S04]  /*0bf0*/  FFMA R27, R6, R2, R27 ;  /* 0x00000002061b7223 */ /* 0x004fc8000000001b */
[----:B---3--:R-:W-:-:S05]  /*0c00*/  FADD R27, R27, R8 ;  /* 0x000000081b1b7221 */ /* 0x008fca0000000000 */
[----:B------:R-:W-:-:S13]  /*0c10*/  FSETP.GE.AND P0, PT, |R27|, 0.60000002384185791016, PT ;  /* 0x3f19999a1b00780b */ /* 0x000fda0003f06200 */
[----:B------:R-:W-:-:S06]  /*0c20*/  @P0 FMUL R10, |R27|, 2.8853900432586669922 ;  /* 0x4038aa3b1b0a0820 */ /* 0x000fcc0000400200 */
[----:B------:R-:W0:Y:S01]  /*0c30*/  @P0 MUFU.EX2 R10, R10 ;  /* 0x0000000a000a0308 */ /* 0x000e220000000800 */
[----:B------:R-:W-:Y:S01]  /*0c40*/  @!P0 MOV R0, 0x3c80f082 ;  /* 0x3c80f08200008802 */ /* 0x000fe20000000f00 */
[----:B------:R-:W-:Y:S01]  /*0c50*/  @!P0 FMUL R3, R27, R27 ;  /* 0x0000001b1b038220 */ /* 0x000fe20000400000 */
[----:B0-----:R-:W-:-:S06]  /*0c60*/  @P0 FADD R2, R10, 1 ;  /* 0x3f8000000a020421 */ /* 0x001fcc0000000000 */
[----:B------:R-:W0:Y:S01]  /*0c70*/  @P0 MUFU.RCP R2, R2 ;  /* 0x0000000200020308 */ /* 0x000e220000001000 */
[----:B------:R-:W-:Y:S01]  /*0c80*/  @!P0 FFMA R0, R3, R0, -0.052303962409496307373 ;  /* 0xbd563cae03008423 */ /* 0x000fe20000000000 */
[----:B------:R-:W-:-:S03]  /*0c90*/  @P0 MOV R7, 0x3f800000 ;  /* 0x3f80000000070802 */ /* 0x000fc60000000f00 */
[----:B------:R-:W-:Y:S01]  /*0ca0*/  @!P0 FFMA R0, R3, R0, 0.1331529766321182251 ;  /* 0x3e08594103008423 */ /* 0x000fe20000000000 */
[----:B------:R-:W-:-:S03]  /*0cb0*/  @P0 FSETP.GE.AND P1, PT, |R27|, 9.010913848876953125, PT ;  /* 0x41102cb41b00080b */ /* 0x000fc60003f26200 */
[C---:B------:R-:W-:Y:S01]  /*0cc0*/  @!P0 FFMA R0, R3.reuse, R0, -0.33332768082618713379 ;  /* 0xbeaaa9ed03008423 */ /* 0x040fe20000000000 */
[----:B-1----:R-:W-:Y:S01]  /*0cd0*/  FADD R8, -R14, 1 ;  /* 0x3f8000000e087421 */ /* 0x002fe20000000100 */
[----:B0-----:R-:W-:Y:S02]  /*0ce0*/  @P0 FFMA R6, R2, -2, R7 ;  /* 0xc000000002060823 */ /* 0x001fe40000000007 */
[----:B------:R-:W-:-:S03]  /*0cf0*/  @!P0 FFMA R0, R3, R0, RZ ;  /* 0x0000000003008223 */ /* 0x000fc600000000ff */
[----:B------:R-:W-:Y:S01]  /*0d00*/  @P0 SEL R6, R6, 0x3f800000, !P1 ;  /* 0x3f80000006060807 */ /* 0x000fe20004800000 */
[----:B----4-:R-:W-:-:S03]  /*0d10*/  FMUL R8, R11, R8 ;  /* 0x000000080b087220 */ /* 0x010fc60000400000 */
[--C-:B------:R-:W-:Y:S01]  /*0d20*/  @P0 LOP3.LUT R7, R6, 0x80000000, R27.reuse, 0xf8, !PT ;  /* 0x8000000006070812 */ /* 0x100fe200078ef81b */
[----:B------:R-:W-:-:S04]  /*0d30*/  @!P0 FFMA R7, R27, R0, R27 ;  /* 0x000000001b078223 */ /* 0x000fc8000000001b */
[----:B------:R-:W-:-:S05]  /*0d40*/  FFMA R7, R7, R14, R8 ;  /* 0x0000000e07077223 */ /* 0x000fca0000000008 */
[----:B------:R-:W-:Y:S01]  /*0d50*/  STG.E desc[UR6][R4.64], R7 ;  /* 0x0000000704007986 */ /* 0x000fe2000c101906 */
[----:B------:R-:W-:Y:S05]  /*0d60*/  EXIT ;  /* 0x000000000000794d */ /* 0x000fea0003800000 */
.L_x_6:
[----:B------:R-:W-:-:S00]  /*0d70*/  BRA `(.L_x_6) ;  /* 0xfffffffc00fc7947 */ /* 0x000fc0000383ffff */
[----:B------:R-:W-:-:S00]  /*0d80*/  NOP ;  /* 0x0000000000007918 */ /* 0x000fc00000000000 */
[----:B------:R-:W-:-:S00]  /*0d90*/  NOP ;  /* 0x0000000000007918 */ /* 0x000fc00000000000 */
[----:B------:R-:W-:-:S00]  /*0da0*/  NOP ;  /* 0x0000000000007918 */ /* 0x000fc00000000000 */
[----:B------:R-:W-:-:S00]  /*0db0*/  NOP ;  /* 0x0000000000007918 */ /* 0x000fc00000000000 */
[----:B------:R-:W-:-:S00]  /*0dc0*/  NOP ;  /* 0x0000000000007918 */ /* 0x000fc00000000000 */
[----:B------:R-:W-:-:S00]  /*0dd0*/  NOP ;  /* 0x0000000000007918 */ /* 0x000fc00000000000 */
[----:B------:R-:W-:-:S00]  /*0de0*/  NOP ;  /* 0x0000000000007918 */ /* 0x000fc00000000000 */
[----:B------:R-:W-:-:S00]  /*0df0*/  NOP ;  /* 0x0000000000007918 */ /* 0x000fc00000000000 */
.L_x_7:


//--------------------- .nv.shared._Z20GPU_forward_pass_gruPfS_S_S_S_S_S_S_S_S_S_ --------------------------
	.section	.nv.shared._Z20GPU_forward_pass_gruPfS_S_S_S_S_S_S_S_S_S_,"aw",@nobits
	.sectionflags	@""
	.align	4
.nv.shared._Z20GPU_forward_pass_gruPfS_S_S_S_S_S_S_S_S_S_:
	.zero		1424


//--------------------- .nv.shared.reserved.0     --------------------------
	.section	.nv.shared.reserved.0,"aw",@nobits
	.weak		__nv_reservedSMEM_offset_0_alias
	.size		__nv_reservedSMEM_offset_0_alias, 0, 64
	.other		__nv_reservedSMEM_offset_0_alias,@"STO_CUDA_RESERVED_SHARED STV_DEFAULT"
__nv_reservedSMEM_offset_0_alias:
	.zero		0
	.zero		64


//--------------------- .nv.constant0._Z20GPU_forward_pass_gruPfS_S_S_S_S_S_S_S_S_S_ --------------------------
	.section	.nv.constant0._Z20GPU_forward_pass_gruPfS_S_S_S_S_S_S_S_S_S_,"a",@progbits
	.sectionflags	@""
	.align	4
.nv.constant0._Z20GPU_forward_pass_gruPfS_S_S_S_S_S_S_S_S_S_:
	.zero		984


//--------------------- SYMBOLS --------------------------

	.type		.nv.reservedSmem.offset0,@object
	.size		.nv.reservedSmem.offset0,0x4
	.type		.nv.reservedSmem.cap,@object
	.size		.nv.reservedSmem.cap,0x4
